//
// Generated by NVIDIA NVVM Compiler
//
// Compiler Build ID: CL-36424714
// Cuda compilation tools, release 13.0, V13.0.88
// Based on NVVM 20.0.0
//

.version 9.0
.target sm_100
.address_size 64

	// .globl	_Z3sumPiS_
// _ZZ3sumPiS_E10partialSum has been demoted

.visible .entry _Z3sumPiS_(
	.param .u64 .ptr .align 1 _Z3sumPiS__param_0,
	.param .u64 .ptr .align 1 _Z3sumPiS__param_1
)
{
	.reg .pred 	%p<3>;
	.reg .b32 	%r<26>;
	.reg .b32 	%f<8>;
	.reg .b64 	%rd<9>;
	// demoted variable
	.shared .align 4 .b8 _ZZ3sumPiS_E10partialSum[16000];
	ld.param.u64 	%rd2, [_Z3sumPiS__param_0];
	ld.param.u64 	%rd3, [_Z3sumPiS__param_1];
	cvta.to.global.u64 	%rd1, %rd3;
	cvta.to.global.u64 	%rd4, %rd2;
	mov.u32 	%r1, %tid.x;
	mov.u32 	%r7, %ctaid.x;
	mov.u32 	%r2, %ntid.x;
	mul.lo.s32 	%r8, %r7, %r2;
	shl.b32 	%r9, %r8, 1;
	add.s32 	%r10, %r9, %r1;
	mul.wide.u32 	%rd5, %r10, 4;
	add.s64 	%rd6, %rd4, %rd5;
	ld.global.u32 	%r11, [%rd6];
	cvt.rn.f32.s32 	%f1, %r11;
	shl.b32 	%r12, %r1, 2;
	mov.u32 	%r13, _ZZ3sumPiS_E10partialSum;
	add.s32 	%r14, %r13, %r12;
	st.shared.f32 	[%r14], %f1;
	add.s32 	%r15, %r10, %r2;
	mul.wide.u32 	%rd7, %r15, 4;
	add.s64 	%rd8, %rd4, %rd7;
	ld.global.u32 	%r16, [%rd8];
	cvt.rn.f32.s32 	%f2, %r16;
	shl.b32 	%r17, %r2, 2;
	add.s32 	%r18, %r14, %r17;
	st.shared.f32 	[%r18], %f2;
	add.s32 	%r3, %r14, %r12;
	mov.b32 	%r25, 1;
$L__BB0_1:
	bar.sync 	0;
	add.s32 	%r19, %r25, -1;
	and.b32  	%r20, %r19, %r1;
	setp.ne.s32 	%p1, %r20, 0;
	@%p1 bra 	$L__BB0_3;
	shl.b32 	%r21, %r25, 2;
	add.s32 	%r22, %r3, %r21;
	ld.shared.f32 	%f3, [%r22];
	ld.shared.f32 	%f4, [%r3];
	add.f32 	%f5, %f3, %f4;
	st.shared.f32 	[%r3], %f5;
	ld.global.u32 	%r23, [%rd1];
	cvt.rn.f32.s32 	%f6, %r23;
	add.f32 	%f7, %f5, %f6;
	cvt.rzi.s32.f32 	%r24, %f7;
	st.global.u32 	[%rd1], %r24;
$L__BB0_3:
	shl.b32 	%r25, %r25, 1;
	setp.le.u32 	%p2, %r25, %r2;
	@%p2 bra 	$L__BB0_1;
	ret;

}


// ===== COMPILED SASS (sm_100) =====

	.target	sm_100

	.elftype	@"ET_EXEC"


//--------------------- .note.nv.tkinfo           --------------------------
	.section	.note.nv.tkinfo,"",@"SHT_NOTE"
	.sectionflags	@"SHF_NOTE_NV_TKINFO"
	.tkinfo
        /*0018*/ 	.word	0x00000002
        /*0030*/ 	.string	""
        /*0030*/ 	.string	"ptxas"
        /*0030*/ 	.string	"Cuda compilation tools, release 13.0, V13.0.88"
        /*0030*/ 	.string	"Build cuda_13.0.r13.0/compiler.36424714_0"
        /*0030*/ 	.string	"-arch sm_100 -m 64 "



//--------------------- .note.nv.cuinfo           --------------------------
	.section	.note.nv.cuinfo,"",@"SHT_NOTE"
	.sectionflags	@"SHF_NOTE_NV_CUINFO"
        /*0018*/ 	.short	0x0002
        /*001a*/ 	.short	0x0064
        /*001c*/ 	.short	0x0082
	.zero		2


//--------------------- .nv.info                  --------------------------
	.section	.nv.info,"",@"SHT_CUDA_INFO"
	.align	4


	//----- nvinfo : EIATTR_REGCOUNT
	.align		4
        /*0000*/ 	.byte	0x04, 0x2f
        /*0002*/ 	.short	(.L_1 - .L_0)
	.align		4
.L_0:
        /*0004*/ 	.word	index@(_Z3sumPiS_)
        /*0008*/ 	.word	0x00000010


	//----- nvinfo : EIATTR_FRAME_SIZE
	.align		4
.L_1:
        /*000c*/ 	.byte	0x04, 0x11
        /*000e*/ 	.short	(.L_3 - .L_2)
	.align		4
.L_2:
        /*0010*/ 	.word	index@(_Z3sumPiS_)
        /*0014*/ 	.word	0x00000000


	//----- nvinfo : EIATTR_MIN_STACK_SIZE
	.align		4
.L_3:
        /*0018*/ 	.byte	0x04, 0x12
        /*001a*/ 	.short	(.L_5 - .L_4)
	.align		4
.L_4:
        /*001c*/ 	.word	index@(_Z3sumPiS_)
        /*0020*/ 	.word	0x00000000
.L_5:


//--------------------- .nv.compat                --------------------------
	.section	.nv.compat,"",@"SHT_CUDA_COMPAT_INFO"
	.align	4
        /*0000*/ 	.byte	0x02, 0x09, 0x00, 0x00, 0x02, 0x02, 0x01, 0x00, 0x02, 0x05, 0x05, 0x00, 0x03, 0x07, 0x01, 0x01
        /*0010*/ 	.byte	0x02, 0x03, 0x00, 0x00, 0x02, 0x06, 0x01, 0x00, 0x04, 0x0b, 0x08, 0x00, 0x09, 0x00, 0x00, 0x00
        /*0020*/ 	.byte	0x00, 0x00, 0x00, 0x00


//--------------------- .nv.info._Z3sumPiS_       --------------------------
	.section	.nv.info._Z3sumPiS_,"",@"SHT_CUDA_INFO"
	.sectionflags	@""
	.align	4


	//----- nvinfo : EIATTR_CUDA_API_VERSION
	.align		4
        /*0000*/ 	.byte	0x04, 0x37
        /*0002*/ 	.short	(.L_7 - .L_6)
.L_6:
        /*0004*/ 	.word	0x00000082


	//----- nvinfo : EIATTR_KPARAM_INFO
	.align		4
.L_7:
        /*0008*/ 	.byte	0x04, 0x17
        /*000a*/ 	.short	(.L_9 - .L_8)
.L_8:
        /*000c*/ 	.word	0x00000000
        /*0010*/ 	.short	0x0001
        /*0012*/ 	.short	0x0008
        /*0014*/ 	.byte	0x00, 0xf5, 0x21, 0x00


	//----- nvinfo : EIATTR_KPARAM_INFO
	.align		4
.L_9:
        /*0018*/ 	.byte	0x04, 0x17
        /*001a*/ 	.short	(.L_11 - .L_10)
.L_10:
        /*001c*/ 	.word	0x00000000
        /*0020*/ 	.short	0x0000
        /*0022*/ 	.short	0x0000
        /*0024*/ 	.byte	0x00, 0xf5, 0x21, 0x00


	//----- nvinfo : EIATTR_SPARSE_MMA_MASK
	.align		4
.L_11:
        /*0028*/ 	.byte	0x03, 0x50
        /*002a*/ 	.short	0x0000


	//----- nvinfo : EIATTR_MAXREG_COUNT
	.align		4
        /*002c*/ 	.byte	0x03, 0x1b
        /*002e*/ 	.short	0x00ff


	//----- nvinfo : EIATTR_NUM_BARRIERS
	.align		4
        /*0030*/ 	.byte	0x02, 0x4c
        /*0032*/ 	.byte	0x01
	.zero		1


	//----- nvinfo : EIATTR_MERCURY_ISA_VERSION
	.align		4
        /*0034*/ 	.byte	0x03, 0x5f
        /*0036*/ 	.short	0x0101


	//----- nvinfo : EIATTR_VRC_CTA_INIT_COUNT
	.align		4
        /*0038*/ 	.byte	0x02, 0x4a
	.zero		1
	.zero		1


	//----- nvinfo : EIATTR_EXIT_INSTR_OFFSETS
	.align		4
        /*003c*/ 	.byte	0x04, 0x1c
        /*003e*/ 	.short	(.L_13 - .L_12)


	//   ....[0]....
.L_12:
        /*0040*/ 	.word	0x000002c0


	//----- nvinfo : EIATTR_CRS_STACK_SIZE
	.align		4
.L_13:
        /*0044*/ 	.byte	0x04, 0x1e
        /*0046*/ 	.short	(.L_15 - .L_14)
.L_14:
        /*0048*/ 	.word	0x00000000


	//----- nvinfo : EIATTR_CBANK_PARAM_SIZE
	.align		4
.L_15:
        /*004c*/ 	.byte	0x03, 0x19
        /*004e*/ 	.short	0x0010


	//----- nvinfo : EIATTR_PARAM_CBANK
	.align		4
        /*0050*/ 	.byte	0x04, 0x0a
        /*0052*/ 	.short	(.L_17 - .L_16)
	.align		4
.L_16:
        /*0054*/ 	.word	index@(.nv.constant0._Z3sumPiS_)
        /*0058*/ 	.short	0x0380
        /*005a*/ 	.short	0x0010


	//----- nvinfo : EIATTR_SW_WAR
	.align		4
.L_17:
        /*005c*/ 	.byte	0x04, 0x36
        /*005e*/ 	.short	(.L_19 - .L_18)
.L_18:
        /*0060*/ 	.word	0x00000008
.L_19:


//--------------------- .nv.callgraph             --------------------------
	.section	.nv.callgraph,"",@"SHT_CUDA_CALLGRAPH"
	.align	4
	.sectionentsize	8
	.align		4
        /*0000*/ 	.word	0x00000000
	.align		4
        /*0004*/ 	.word	0xffffffff
	.align		4
        /*0008*/ 	.word	0x00000000
	.align		4
        /*000c*/ 	.word	0xfffffffe
	.align		4
        /*0010*/ 	.word	0x00000000
	.align		4
        /*0014*/ 	.word	0xfffffffd
	.align		4
        /*0018*/ 	.word	0x00000000
	.align		4
        /*001c*/ 	.word	0xfffffffc


//--------------------- .text._Z3sumPiS_          --------------------------
	.section	.text._Z3sumPiS_,"ax",@progbits
	.align	128
        .global         _Z3sumPiS_
        .type           _Z3sumPiS_,@function
        .size           _Z3sumPiS_,(.L_x_4 - _Z3sumPiS_)
        .other          _Z3sumPiS_,@"STO_CUDA_ENTRY STV_DEFAULT"
_Z3sumPiS_:
.text._Z3sumPiS_:
[----:B------:R-:W-:Y:S01]  /*0000*/  LDC R1, c[0x0][0x37c] ;  /* 0x0000df00ff017b82 */ /* 0x000fe20000000800 */
[----:B------:R-:W0:Y:S07]  /*0010*/  S2R R0, SR_TID.X ;  /* 0x0000000000007919 */ /* 0x000e2e0000002100 */
[----:B------:R-:W1:Y:S01]  /*0020*/  S2UR UR4, SR_CTAID.X ;  /* 0x00000000000479c3 */ /* 0x000e620000002500 */
[----:B------:R-:W2:Y:S07]  /*0030*/  LDCU.64 UR6, c[0x0][0x358] ;  /* 0x00006b00ff0677ac */ /* 0x000eae0008000a00 */
[----:B------:R-:W1:Y:S08]  /*0040*/  LDC R2, c[0x0][0x360] ;  /* 0x0000d800ff027b82 */ /* 0x000e700000000800 */
[----:B------:R-:W3:Y:S01]  /*0050*/  LDC.64 R6, c[0x0][0x380] ;  /* 0x0000e000ff067b82 */ /* 0x000ee20000000a00 */
[----:B-1----:R-:W-:-:S04]  /*0060*/  IMAD R3, R2, UR4, RZ ;  /* 0x0000000402037c24 */ /* 0x002fc8000f8e02ff */
[----:B0-----:R-:W-:-:S04]  /*0070*/  IMAD R3, R3, 0x2, R0 ;  /* 0x0000000203037824 */ /* 0x001fc800078e0200 */
[C---:B------:R-:W-:Y:S02]  /*0080*/  IMAD.IADD R9, R3.reuse, 0x1, R2 ;  /* 0x0000000103097824 */ /* 0x040fe400078e0202 */
[----:B---3--:R-:W-:-:S04]  /*0090*/  IMAD.WIDE.U32 R4, R3, 0x4, R6 ;  /* 0x0000000403047825 */ /* 0x008fc800078e0006 */
[----:B------:R-:W-:Y:S02]  /*00a0*/  IMAD.WIDE.U32 R6, R9, 0x4, R6 ;  /* 0x0000000409067825 */ /* 0x000fe400078e0006 */
[----:B--2---:R-:W2:Y:S04]  /*00b0*/  LDG.E R4, desc[UR6][R4.64] ;  /* 0x0000000604047981 */ /* 0x004ea8000c1e1900 */
[----:B------:R-:W3:Y:S01]  /*00c0*/  LDG.E R6, desc[UR6][R6.64] ;  /* 0x0000000606067981 */ /* 0x000ee2000c1e1900 */
[----:B------:R-:W0:Y:S01]  /*00d0*/  S2UR UR5, SR_CgaCtaId ;  /* 0x00000000000579c3 */ /* 0x000e220000008800 */
[----:B------:R-:W-:Y:S01]  /*00e0*/  UMOV UR4, 0x400 ;  /* 0x0000040000047882 */ /* 0x000fe20000000000 */
[----:B------:R-:W-:Y:S01]  /*00f0*/  IMAD.MOV.U32 R13, RZ, RZ, 0x1 ;  /* 0x00000001ff0d7424 */ /* 0x000fe200078e00ff */
[----:B0-----:R-:W-:-:S06]  /*0100*/  ULEA UR4, UR5, UR4, 0x18 ;  /* 0x0000000405047291 */ /* 0x001fcc000f8ec0ff */
[----:B------:R-:W-:-:S04]  /*0110*/  LEA R9, R0, UR4, 0x2 ;  /* 0x0000000400097c11 */ /* 0x000fc8000f8e10ff */
[----:B------:R-:W-:Y:S02]  /*0120*/  LEA R11, R2, R9, 0x2 ;  /* 0x00000009020b7211 */ /* 0x000fe400078e10ff */
[----:B--2---:R-:W-:Y:S02]  /*0130*/  I2FP.F32.S32 R3, R4 ;  /* 0x0000000400037245 */ /* 0x004fe40000201400 */
[----:B---3--:R-:W-:-:S03]  /*0140*/  I2FP.F32.S32 R8, R6 ;  /* 0x0000000600087245 */ /* 0x008fc60000201400 */
[----:B------:R0:W-:Y:S01]  /*0150*/  STS [R9], R3 ;  /* 0x0000000309007388 */ /* 0x0001e20000000800 */
[----:B------:R-:W-:-:S03]  /*0160*/  LEA R6, R0, R9, 0x2 ;  /* 0x0000000900067211 */ /* 0x000fc600078e10ff */
[----:B------:R0:W-:Y:S04]  /*0170*/  STS [R11], R8 ;  /* 0x000000080b007388 */ /* 0x0001e80000000800 */
.L_x_2:
[----:B0-----:R-:W-:Y:S01]  /*0180*/  VIADD R3, R13, 0xffffffff ;  /* 0xffffffff0d037836 */ /* 0x001fe20000000000 */
[----:B------:R-:W-:Y:S04]  /*0190*/  BAR.SYNC.DEFER_BLOCKING 0x0 ;  /* 0x0000000000007b1d */ /* 0x000fe80000010000 */
[----:B------:R-:W-:Y:S02]  /*01a0*/  LOP3.LUT P0, RZ, R3, R0, RZ, 0xc0, !PT ;  /* 0x0000000003ff7212 */ /* 0x000fe4000780c0ff */
[----:B------:R-:W-:Y:S11]  /*01b0*/  BSSY.RECONVERGENT B0, `(.L_x_0) ;  /* 0x000000d000007945 */ /* 0x000ff60003800200 */
[----:B------:R-:W-:Y:S05]  /*01c0*/  @P0 BRA `(.L_x_1) ;  /* 0x00000000002c0947 */ /* 0x000fea0003800000 */
[----:B------:R-:W0:Y:S01]  /*01d0*/  LDC.64 R4, c[0x0][0x388] ;  /* 0x0000e200ff047b82 */ /* 0x000e220000000a00 */
[----:B------:R-:W-:Y:S01]  /*01e0*/  LEA R3, R13, R6, 0x2 ;  /* 0x000000060d037211 */ /* 0x000fe200078e10ff */
[----:B------:R-:W-:Y:S05]  /*01f0*/  LDS R8, [R6] ;  /* 0x0000000006087984 */ /* 0x000fea0000000800 */
[----:B------:R-:W1:Y:S04]  /*0200*/  LDS R3, [R3] ;  /* 0x0000000003037984 */ /* 0x000e680000000800 */
[----:B0-----:R-:W2:Y:S02]  /*0210*/  LDG.E R7, desc[UR6][R4.64] ;  /* 0x0000000604077981 */ /* 0x001ea4000c1e1900 */
[----:B--2---:R-:W-:Y:S01]  /*0220*/  I2FP.F32.S32 R10, R7 ;  /* 0x00000007000a7245 */ /* 0x004fe20000201400 */
[----:B-1----:R-:W-:-:S04]  /*0230*/  FADD R7, R3, R8 ;  /* 0x0000000803077221 */ /* 0x002fc80000000000 */
[----:B------:R-:W-:Y:S01]  /*0240*/  FADD R10, R7, R10 ;  /* 0x0000000a070a7221 */ /* 0x000fe20000000000 */
[----:B------:R0:W-:Y:S03]  /*0250*/  STS [R6], R7 ;  /* 0x0000000706007388 */ /* 0x0001e60000000800 */
[----:B------:R-:W1:Y:S02]  /*0260*/  F2I.TRUNC.NTZ R9, R10 ;  /* 0x0000000a00097305 */ /* 0x000e64000020f100 */
[----:B-1----:R0:W-:Y:S02]  /*0270*/  STG.E desc[UR6][R4.64], R9 ;  /* 0x0000000904007986 */ /* 0x0021e4000c101906 */
.L_x_1:
[----:B------:R-:W-:Y:S05]  /*0280*/  BSYNC.RECONVERGENT B0 ;  /* 0x0000000000007941 */ /* 0x000fea0003800200 */
.L_x_0:
[----:B------:R-:W-:-:S04]  /*0290*/  SHF.L.U32 R13, R13, 0x1, RZ ;  /* 0x000000010d0d7819 */ /* 0x000fc800000006ff */
[----:B------:R-:W-:-:S13]  /*02a0*/  ISETP.GT.U32.AND P0, PT, R13, R2, PT ;  /* 0x000000020d00720c */ /* 0x000fda0003f04070 */
[----:B------:R-:W-:Y:S05]  /*02b0*/  @!P0 BRA `(.L_x_2) ;  /* 0xfffffffc00b08947 */ /* 0x000fea000383ffff */
[----:B------:R-:W-:Y:S05]  /*02c0*/  EXIT ;  /* 0x000000000000794d */ /* 0x000fea0003800000 */
.L_x_3:
[----:B------:R-:W-:-:S00]  /*02d0*/  BRA `(.L_x_3) ;  /* 0xfffffffc00fc7947 */ /* 0x000fc0000383ffff */
[----:B------:R-:W-:-:S00]  /*02e0*/  NOP ;  /* 0x0000000000007918 */ /* 0x000fc00000000000 */
        /* <DEDUP_REMOVED lines=9> */
.L_x_4:


//--------------------- .nv.shared._Z3sumPiS_     --------------------------
	.section	.nv.shared._Z3sumPiS_,"aw",@nobits
	.sectionflags	@""
	.align	4
.nv.shared._Z3sumPiS_:
	.zero		17024


//--------------------- .nv.shared.reserved.0     --------------------------
	.section	.nv.shared.reserved.0,"aw",@nobits
	.weak		__nv_reservedSMEM_offset_0_alias
	.size		__nv_reservedSMEM_offset_0_alias, 0, 64
	.other		__nv_reservedSMEM_offset_0_alias,@"STO_CUDA_RESERVED_SHARED STV_DEFAULT"
__nv_reservedSMEM_offset_0_alias:
	.zero		0
	.zero		64


//--------------------- .nv.constant0._Z3sumPiS_  --------------------------
	.section	.nv.constant0._Z3sumPiS_,"a",@progbits
	.sectionflags	@""
	.align	4
.nv.constant0._Z3sumPiS_:
	.zero		912


//--------------------- SYMBOLS --------------------------

	.type		.nv.reservedSmem.offset0,@object
	.size		.nv.reservedSmem.offset0,0x4
	.type		.nv.reservedSmem.cap,@object
	.size		.nv.reservedSmem.cap,0x4
